	.headerflags	@"EF_CUDA_TEXMODE_UNIFIED EF_CUDA_64BIT_ADDRESS EF_CUDA_ACCELERATORS EF_CUDA_SM90 EF_CUDA_VIRTUAL_SM(EF_CUDA_SM90)"
	.elftype	@"ET_EXEC"


//--------------------- .nv.info                  --------------------------
	.section	.nv.info,"",@"SHT_CUDA_INFO"
	.align	4


	//----- nvinfo : EIATTR_REGCOUNT
	.align		4
        /*0000*/ 	.byte	0x04, 0x2f
        /*0002*/ 	.short	(.L_1 - .L_0)
	.align		4
.L_0:
        /*0004*/ 	.word	index@(triton_poi_fused__to_copy_arange_clamp_mul_sub_23)
        /*0008*/ 	.word	0x0000000a


	//----- nvinfo : EIATTR_MIN_STACK_SIZE
	.align		4
.L_1:
        /*000c*/ 	.byte	0x04, 0x12
        /*000e*/ 	.short	(.L_3 - .L_2)
	.align		4
.L_2:
        /*0010*/ 	.word	index@(triton_poi_fused__to_copy_arange_clamp_mul_sub_23)
        /*0014*/ 	.word	0x00000000


	//----- nvinfo : EIATTR_FRAME_SIZE
	.align		4
.L_3:
        /*0018*/ 	.byte	0x04, 0x11
        /*001a*/ 	.short	(.L_5 - .L_4)
	.align		4
.L_4:
        /*001c*/ 	.word	index@(triton_poi_fused__to_copy_arange_clamp_mul_sub_23)
        /*0020*/ 	.word	0x00000000


	//----- nvinfo : EIATTR_MIN_STACK_SIZE
	.align		4
.L_5:
        /*0024*/ 	.byte	0x04, 0x12
        /*0026*/ 	.short	(.L_7 - .L_6)
	.align		4
.L_6:
        /*0028*/ 	.word	index@(triton_poi_fused__to_copy_arange_clamp_mul_sub_23)
        /*002c*/ 	.word	0x00000000
.L_7:


//--------------------- .nv.info.triton_poi_fused__to_copy_arange_clamp_mul_sub_23 --------------------------
	.section	.nv.info.triton_poi_fused__to_copy_arange_clamp_mul_sub_23,"",@"SHT_CUDA_INFO"
	.sectionflags	@""
	.align	4


	//----- nvinfo : EIATTR_CUDA_API_VERSION
	.align		4
        /*0000*/ 	.byte	0x04, 0x37
        /*0002*/ 	.short	(.L_9 - .L_8)
.L_8:
        /*0004*/ 	.word	0x0000007c


	//----- nvinfo : EIATTR_KPARAM_INFO
	.align		4
.L_9:
        /*0008*/ 	.byte	0x04, 0x17
        /*000a*/ 	.short	(.L_11 - .L_10)
.L_10:
        /*000c*/ 	.word	0x00000000
        /*0010*/ 	.short	0x0001
        /*0012*/ 	.short	0x0008
        /*0014*/ 	.byte	0x00, 0xf0, 0x11, 0x00


	//----- nvinfo : EIATTR_KPARAM_INFO
	.align		4
.L_11:
        /*0018*/ 	.byte	0x04, 0x17
        /*001a*/ 	.short	(.L_13 - .L_12)
.L_12:
        /*001c*/ 	.word	0x00000000
        /*0020*/ 	.short	0x0000
        /*0022*/ 	.short	0x0000
        /*0024*/ 	.byte	0x00, 0xf4, 0x21, 0x00


	//----- nvinfo : EIATTR_SPARSE_MMA_MASK
	.align		4
.L_13:
        /*0028*/ 	.byte	0x03, 0x50
        /*002a*/ 	.short	0x0000


	//----- nvinfo : EIATTR_MAXREG_COUNT
	.align		4
        /*002c*/ 	.byte	0x03, 0x1b
        /*002e*/ 	.short	0x00ff


	//----- nvinfo : EIATTR_EXIT_INSTR_OFFSETS
	.align		4
        /*0030*/ 	.byte	0x04, 0x1c
        /*0032*/ 	.short	(.L_15 - .L_14)


	//   ....[0]....
.L_14:
        /*0034*/ 	.word	0x000000f0


	//   ....[1]....
        /*0038*/ 	.word	0x00000120


	//----- nvinfo : EIATTR_REQNTID
	.align		4
.L_15:
        /*003c*/ 	.byte	0x04, 0x10
        /*003e*/ 	.short	(.L_17 - .L_16)
.L_16:
        /*0040*/ 	.word	0x00000020
        /*0044*/ 	.word	0x00000001
        /*0048*/ 	.word	0x00000001


	//----- nvinfo : EIATTR_CBANK_PARAM_SIZE
	.align		4
.L_17:
        /*004c*/ 	.byte	0x03, 0x19
        /*004e*/ 	.short	0x000c


	//----- nvinfo : EIATTR_PARAM_CBANK
	.align		4
        /*0050*/ 	.byte	0x04, 0x0a
        /*0052*/ 	.short	(.L_19 - .L_18)
	.align		4
.L_18:
        /*0054*/ 	.word	index@(.nv.constant0.triton_poi_fused__to_copy_arange_clamp_mul_sub_23)
        /*0058*/ 	.short	0x0210
        /*005a*/ 	.short	0x000c


	//----- nvinfo : EIATTR_SW_WAR
	.align		4
.L_19:
        /*005c*/ 	.byte	0x04, 0x36
        /*005e*/ 	.short	(.L_21 - .L_20)
.L_20:
        /*0060*/ 	.word	0x00000008
.L_21:


//--------------------- .nv.callgraph             --------------------------
	.section	.nv.callgraph,"",@"SHT_CUDA_CALLGRAPH"
	.align	4
	.sectionentsize	8
	.align		4
        /*0000*/ 	.word	0x00000000
	.align		4
        /*0004*/ 	.word	0xffffffff
	.align		4
        /*0008*/ 	.word	0x00000000
	.align		4
        /*000c*/ 	.word	0xfffffffe
	.align		4
        /*0010*/ 	.word	0x00000000
	.align		4
        /*0014*/ 	.word	0xfffffffd
	.align		4
        /*0018*/ 	.word	0x00000000
	.align		4
        /*001c*/ 	.word	0xfffffffc


//--------------------- .text.triton_poi_fused__to_copy_arange_clamp_mul_sub_23 --------------------------
	.section	.text.triton_poi_fused__to_copy_arange_clamp_mul_sub_23,"ax",@progbits
	.align	128
        .global         triton_poi_fused__to_copy_arange_clamp_mul_sub_23
        .type           triton_poi_fused__to_copy_arange_clamp_mul_sub_23,@function
        .size           triton_poi_fused__to_copy_arange_clamp_mul_sub_23,(.L_x_1 - triton_poi_fused__to_copy_arange_clamp_mul_sub_23)
        .other          triton_poi_fused__to_copy_arange_clamp_mul_sub_23,@"STO_CUDA_ENTRY STV_DEFAULT"
triton_poi_fused__to_copy_arange_clamp_mul_sub_23:
.text.triton_poi_fused__to_copy_arange_clamp_mul_sub_23:
[----:B------:R-:W0:Y:S02]  /*0000*/  LDC R1, c[0x0][0x28] ;  /* 0x00000a00ff017b82 */ /* 0x000e240000000800 */
[----:B------:R-:W1:Y:S01]  /*0010*/  S2R R6, SR_TID.X ;  /* 0x0000000000067919 */ /* 0x000e620000002100 */
[----:B------:R-:W2:Y:S01]  /*0020*/  LDC.64 R2, c[0x0][0x210] ;  /* 0x00008400ff027b82 */ /* 0x000ea20000000a00 */
[----:B------:R-:W3:Y:S01]  /*0030*/  S2R R5, SR_CTAID.X ;  /* 0x0000000000057919 */ /* 0x000ee20000002500 */
[C---:B-1----:R-:W-:Y:S02]  /*0040*/  LOP3.LUT R0, R6.reuse, 0x7, RZ, 0xc0, !PT ;  /* 0x0000000706007812 */ /* 0x042fe400078ec0ff */
[----:B------:R-:W-:-:S03]  /*0050*/  LOP3.LUT P0, RZ, R6, 0x18, RZ, 0xc0, !PT ;  /* 0x0000001806ff7812 */ /* 0x000fc6000780c0ff */
[----:B---3--:R-:W-:-:S04]  /*0060*/  IMAD R5, R5, 0x8, R0 ;  /* 0x0000000805057824 */ /* 0x008fc800078e0200 */
[C---:B--2---:R-:W-:Y:S01]  /*0070*/  IMAD.WIDE R2, R5.reuse, 0x4, R2 ;  /* 0x0000000405027825 */ /* 0x044fe200078e0202 */
[----:B------:R-:W-:Y:S02]  /*0080*/  I2FP.F32.S32 R0, R5 ;  /* 0x0000000500007245 */ /* 0x000fe40000201400 */
[----:B------:R-:W-:-:S03]  /*0090*/  ISETP.LT.AND P0, PT, R5, 0x8, !P0 ;  /* 0x000000080500780c */ /* 0x000fc60004701270 */
[----:B------:R-:W-:-:S05]  /*00a0*/  FMUL R0, R0, 0.42857143282890319824 ;  /* 0x3edb6db700007820 */ /* 0x000fca0000400000 */
[----:B------:R-:W-:-:S04]  /*00b0*/  FMNMX R0, RZ, R0, !PT ;  /* 0x00000000ff007209 */ /* 0x000fc80007800000 */
[----:B------:R-:W1:Y:S02]  /*00c0*/  F2I.TRUNC.NTZ R4, R0 ;  /* 0x0000000000047305 */ /* 0x000e64000020f100 */
[----:B-1----:R-:W-:-:S05]  /*00d0*/  I2FP.F32.S32 R7, R4 ;  /* 0x0000000400077245 */ /* 0x002fca0000201400 */
[----:B------:R-:W-:Y:S01]  /*00e0*/  FADD.SAT R7, R0, -R7 ;  /* 0x8000000700077221 */ /* 0x000fe20000002000 */
[----:B------:R-:W-:Y:S06]  /*00f0*/  @!P0 EXIT ;  /* 0x000000000000894d */ /* 0x000fec0003800000 */
[----:B------:R-:W-:Y:S02]  /*0100*/  ULDC.64 UR4, c[0x0][0x208] ;  /* 0x0000820000047ab9 */ /* 0x000fe40000000a00 */
[----:B------:R-:W-:Y:S01]  /*0110*/  STG.E desc[UR4][R2.64], R7 ;  /* 0x0000000702007986 */ /* 0x000fe2000c101904 */
[----:B------:R-:W-:Y:S05]  /*0120*/  EXIT ;  /* 0x000000000000794d */ /* 0x000fea0003800000 */
.L_x_0:
[----:B------:R-:W-:-:S00]  /*0130*/  BRA `(.L_x_0) ;  /* 0xfffffffc00fc7947 */ /* 0x000fc0000383ffff */
[----:B------:R-:W-:-:S00]  /*0140*/  NOP ;  /* 0x0000000000007918 */ /* 0x000fc00000000000 */
        /* <DEDUP_REMOVED lines=11> */
.L_x_1:


//--------------------- .nv.constant0.triton_poi_fused__to_copy_arange_clamp_mul_sub_23 --------------------------
	.section	.nv.constant0.triton_poi_fused__to_copy_arange_clamp_mul_sub_23,"a",@progbits
	.sectionflags	@""
	.align	4
.nv.constant0.triton_poi_fused__to_copy_arange_clamp_mul_sub_23:
	.zero		540
